	.headerflags	@"EF_CUDA_TEXMODE_UNIFIED EF_CUDA_64BIT_ADDRESS EF_CUDA_ACCELERATORS EF_CUDA_SM90 EF_CUDA_VIRTUAL_SM(EF_CUDA_SM90)"
	.elftype	@"ET_EXEC"


//--------------------- .nv.info                  --------------------------
	.section	.nv.info,"",@"SHT_CUDA_INFO"
	.align	4


	//----- nvinfo : EIATTR_REGCOUNT
	.align		4
        /*0000*/ 	.byte	0x04, 0x2f
        /*0002*/ 	.short	(.L_3 - .L_2)
	.align		4
.L_2:
        /*0004*/ 	.word	index@(triton_poi_fused__native_batch_norm_legit_no_training_relu_12)
        /*0008*/ 	.word	0x00000010


	//----- nvinfo : EIATTR_MIN_STACK_SIZE
	.align		4
.L_3:
        /*000c*/ 	.byte	0x04, 0x12
        /*000e*/ 	.short	(.L_5 - .L_4)
	.align		4
.L_4:
        /*0010*/ 	.word	index@(triton_poi_fused__native_batch_norm_legit_no_training_relu_12)
        /*0014*/ 	.word	0x00000000


	//----- nvinfo : EIATTR_FRAME_SIZE
	.align		4
.L_5:
        /*0018*/ 	.byte	0x04, 0x11
        /*001a*/ 	.short	(.L_7 - .L_6)
	.align		4
.L_6:
        /*001c*/ 	.word	index@(triton_poi_fused__native_batch_norm_legit_no_training_relu_12)
        /*0020*/ 	.word	0x00000000


	//----- nvinfo : EIATTR_MIN_STACK_SIZE
	.align		4
.L_7:
        /*0024*/ 	.byte	0x04, 0x12
        /*0026*/ 	.short	(.L_9 - .L_8)
	.align		4
.L_8:
        /*0028*/ 	.word	index@(triton_poi_fused__native_batch_norm_legit_no_training_relu_12)
        /*002c*/ 	.word	0x00000000
.L_9:


//--------------------- .nv.info.triton_poi_fused__native_batch_norm_legit_no_training_relu_12 --------------------------
	.section	.nv.info.triton_poi_fused__native_batch_norm_legit_no_training_relu_12,"",@"SHT_CUDA_INFO"
	.sectionflags	@""
	.align	4


	//----- nvinfo : EIATTR_CUDA_API_VERSION
	.align		4
        /*0000*/ 	.byte	0x04, 0x37
        /*0002*/ 	.short	(.L_11 - .L_10)
.L_10:
        /*0004*/ 	.word	0x0000007c


	//----- nvinfo : EIATTR_KPARAM_INFO
	.align		4
.L_11:
        /*0008*/ 	.byte	0x04, 0x17
        /*000a*/ 	.short	(.L_13 - .L_12)
.L_12:
        /*000c*/ 	.word	0x00000000
        /*0010*/ 	.short	0x0006
        /*0012*/ 	.short	0x0030
        /*0014*/ 	.byte	0x00, 0xf0, 0x11, 0x00


	//----- nvinfo : EIATTR_KPARAM_INFO
	.align		4
.L_13:
        /*0018*/ 	.byte	0x04, 0x17
        /*001a*/ 	.short	(.L_15 - .L_14)
.L_14:
        /*001c*/ 	.word	0x00000000
        /*0020*/ 	.short	0x0005
        /*0022*/ 	.short	0x0028
        /*0024*/ 	.byte	0x00, 0xf4, 0x21, 0x00


	//----- nvinfo : EIATTR_KPARAM_INFO
	.align		4
.L_15:
        /*0028*/ 	.byte	0x04, 0x17
        /*002a*/ 	.short	(.L_17 - .L_16)
.L_16:
        /*002c*/ 	.word	0x00000000
        /*0030*/ 	.short	0x0004
        /*0032*/ 	.short	0x0020
        /*0034*/ 	.byte	0x00, 0xf4, 0x21, 0x00


	//----- nvinfo : EIATTR_KPARAM_INFO
	.align		4
.L_17:
        /*0038*/ 	.byte	0x04, 0x17
        /*003a*/ 	.short	(.L_19 - .L_18)
.L_18:
        /*003c*/ 	.word	0x00000000
        /*0040*/ 	.short	0x0003
        /*0042*/ 	.short	0x0018
        /*0044*/ 	.byte	0x00, 0xf4, 0x21, 0x00


	//----- nvinfo : EIATTR_KPARAM_INFO
	.align		4
.L_19:
        /*0048*/ 	.byte	0x04, 0x17
        /*004a*/ 	.short	(.L_21 - .L_20)
.L_20:
        /*004c*/ 	.word	0x00000000
        /*0050*/ 	.short	0x0002
        /*0052*/ 	.short	0x0010
        /*0054*/ 	.byte	0x00, 0xf4, 0x21, 0x00


	//----- nvinfo : EIATTR_KPARAM_INFO
	.align		4
.L_21:
        /*0058*/ 	.byte	0x04, 0x17
        /*005a*/ 	.short	(.L_23 - .L_22)
.L_22:
        /*005c*/ 	.word	0x00000000
        /*0060*/ 	.short	0x0001
        /*0062*/ 	.short	0x0008
        /*0064*/ 	.byte	0x00, 0xf4, 0x21, 0x00


	//----- nvinfo : EIATTR_KPARAM_INFO
	.align		4
.L_23:
        /*0068*/ 	.byte	0x04, 0x17
        /*006a*/ 	.short	(.L_25 - .L_24)
.L_24:
        /*006c*/ 	.word	0x00000000
        /*0070*/ 	.short	0x0000
        /*0072*/ 	.short	0x0000
        /*0074*/ 	.byte	0x00, 0xf4, 0x21, 0x00


	//----- nvinfo : EIATTR_SPARSE_MMA_MASK
	.align		4
.L_25:
        /*0078*/ 	.byte	0x03, 0x50
        /*007a*/ 	.short	0x0000


	//----- nvinfo : EIATTR_MAXREG_COUNT
	.align		4
        /*007c*/ 	.byte	0x03, 0x1b
        /*007e*/ 	.short	0x00ff


	//----- nvinfo : EIATTR_EXIT_INSTR_OFFSETS
	.align		4
        /*0080*/ 	.byte	0x04, 0x1c
        /*0082*/ 	.short	(.L_27 - .L_26)


	//   ....[0]....
.L_26:
        /*0084*/ 	.word	0x00000300


	//----- nvinfo : EIATTR_REQNTID
	.align		4
.L_27:
        /*0088*/ 	.byte	0x04, 0x10
        /*008a*/ 	.short	(.L_29 - .L_28)
.L_28:
        /*008c*/ 	.word	0x00000080
        /*0090*/ 	.word	0x00000001
        /*0094*/ 	.word	0x00000001


	//----- nvinfo : EIATTR_CBANK_PARAM_SIZE
	.align		4
.L_29:
        /*0098*/ 	.byte	0x03, 0x19
        /*009a*/ 	.short	0x0034


	//----- nvinfo : EIATTR_PARAM_CBANK
	.align		4
        /*009c*/ 	.byte	0x04, 0x0a
        /*009e*/ 	.short	(.L_31 - .L_30)
	.align		4
.L_30:
        /*00a0*/ 	.word	index@(.nv.constant0.triton_poi_fused__native_batch_norm_legit_no_training_relu_12)
        /*00a4*/ 	.short	0x0210
        /*00a6*/ 	.short	0x0034


	//----- nvinfo : EIATTR_SW_WAR
	.align		4
.L_31:
        /*00a8*/ 	.byte	0x04, 0x36
        /*00aa*/ 	.short	(.L_33 - .L_32)
.L_32:
        /*00ac*/ 	.word	0x00000008
.L_33:


//--------------------- .nv.callgraph             --------------------------
	.section	.nv.callgraph,"",@"SHT_CUDA_CALLGRAPH"
	.align	4
	.sectionentsize	8
	.align		4
        /*0000*/ 	.word	0x00000000
	.align		4
        /*0004*/ 	.word	0xffffffff
	.align		4
        /*0008*/ 	.word	0x00000000
	.align		4
        /*000c*/ 	.word	0xfffffffe
	.align		4
        /*0010*/ 	.word	0x00000000
	.align		4
        /*0014*/ 	.word	0xfffffffd
	.align		4
        /*0018*/ 	.word	0x00000000
	.align		4
        /*001c*/ 	.word	0xfffffffc


//--------------------- .nv.constant4             --------------------------
	.section	.nv.constant4,"a",@progbits
	.align	8
	.align		8
.nv.constant4:
        /*0000*/ 	.dword	_$_str
	.align		8
        /*0008*/ 	.dword	_$_str_$_2


//--------------------- .text.triton_poi_fused__native_batch_norm_legit_no_training_relu_12 --------------------------
	.section	.text.triton_poi_fused__native_batch_norm_legit_no_training_relu_12,"ax",@progbits
	.align	128
        .global         triton_poi_fused__native_batch_norm_legit_no_training_relu_12
        .type           triton_poi_fused__native_batch_norm_legit_no_training_relu_12,@function
        .size           triton_poi_fused__native_batch_norm_legit_no_training_relu_12,(.L_x_1 - triton_poi_fused__native_batch_norm_legit_no_training_relu_12)
        .other          triton_poi_fused__native_batch_norm_legit_no_training_relu_12,@"STO_CUDA_ENTRY STV_DEFAULT"
triton_poi_fused__native_batch_norm_legit_no_training_relu_12:
.text.triton_poi_fused__native_batch_norm_legit_no_training_relu_12:
[----:B------:R-:W-:Y:S01]  /*0000*/  LDC R1, c[0x0][0x28] ;  /* 0x00000a00ff017b82 */ /* 0x000fe20000000800 */
[----:B------:R-:W1:Y:S07]  /*0010*/  S2R R0, SR_TID.X ;  /* 0x0000000000007919 */ /* 0x000e6e0000002100 */
[----:B------:R-:W2:Y:S01]  /*0020*/  LDC.64 R6, c[0x0][0x220] ;  /* 0x00008800ff067b82 */ /* 0x000ea20000000a00 */
[----:B------:R-:W-:Y:S01]  /*0030*/  ULDC.64 UR4, c[0x0][0x208] ;  /* 0x0000820000047ab9 */ /* 0x000fe20000000a00 */
[----:B------:R-:W3:Y:S06]  /*0040*/  S2R R3, SR_CTAID.X ;  /* 0x0000000000037919 */ /* 0x000eec0000002500 */
[----:B------:R-:W4:Y:S08]  /*0050*/  LDC.64 R4, c[0x0][0x218] ;  /* 0x00008600ff047b82 */ /* 0x000f300000000a00 */
[----:B------:R-:W5:Y:S08]  /*0060*/  LDC.64 R8, c[0x0][0x228] ;  /* 0x00008a00ff087b82 */ /* 0x000f700000000a00 */
[----:B------:R-:W4:Y:S01]  /*0070*/  LDC.64 R10, c[0x0][0x230] ;  /* 0x00008c00ff0a7b82 */ /* 0x000f220000000a00 */
[----:B-1----:R-:W-:-:S02]  /*0080*/  LOP3.LUT R0, R0, 0x7f, RZ, 0xc0, !PT ;  /* 0x0000007f00007812 */ /* 0x002fc400078ec0ff */
[----:B---3--:R-:W-:Y:S02]  /*0090*/  SHF.R.S32.HI R2, RZ, 0x18, R3 ;  /* 0x00000018ff027819 */ /* 0x008fe40000011403 */
[----:B------:R-:W-:Y:S02]  /*00a0*/  LEA R0, R3, R0, 0x7 ;  /* 0x0000000003007211 */ /* 0x000fe400078e38ff */
[----:B------:R-:W-:-:S04]  /*00b0*/  SGXT R3, R2, 0x1 ;  /* 0x000000010203781a */ /* 0x000fc80000000200 */
[----:B------:R-:W-:-:S04]  /*00c0*/  LEA.HI R3, R3, R0, RZ, 0x2 ;  /* 0x0000000003037211 */ /* 0x000fc800078f10ff */
[--C-:B------:R-:W-:Y:S02]  /*00d0*/  SHF.R.S32.HI R2, RZ, 0x2, R3.reuse ;  /* 0x00000002ff027819 */ /* 0x100fe40000011403 */
[----:B------:R-:W-:-:S04]  /*00e0*/  SHF.R.S32.HI R3, RZ, 0x1f, R3 ;  /* 0x0000001fff037819 */ /* 0x000fc80000011403 */
[----:B------:R-:W-:-:S04]  /*00f0*/  LEA.HI R3, R3, R2, RZ, 0x9 ;  /* 0x0000000203037211 */ /* 0x000fc800078f48ff */
[----:B------:R-:W-:-:S04]  /*0100*/  LOP3.LUT R3, R3, 0xfffffe00, RZ, 0xc0, !PT ;  /* 0xfffffe0003037812 */ /* 0x000fc800078ec0ff */
[----:B------:R-:W-:Y:S02]  /*0110*/  IADD3 R13, R2, -R3, RZ ;  /* 0x80000003020d7210 */ /* 0x000fe40007ffe0ff */
[----:B------:R-:W1:Y:S03]  /*0120*/  LDC.64 R2, c[0x0][0x210] ;  /* 0x00008400ff027b82 */ /* 0x000e660000000a00 */
[----:B--2---:R-:W-:-:S06]  /*0130*/  IMAD.WIDE R6, R13, 0x4, R6 ;  /* 0x000000040d067825 */ /* 0x004fcc00078e0206 */
[----:B------:R-:W2:Y:S01]  /*0140*/  LDG.E.EL R6, desc[UR4][R6.64] ;  /* 0x0000000406067981 */ /* 0x000ea2000c2e1900 */
[----:B----4-:R-:W-:-:S04]  /*0150*/  IMAD.WIDE R4, R13, 0x4, R4 ;  /* 0x000000040d047825 */ /* 0x010fc800078e0204 */
[C---:B-----5:R-:W-:Y:S02]  /*0160*/  IMAD.WIDE R8, R13.reuse, 0x4, R8 ;  /* 0x000000040d087825 */ /* 0x060fe400078e0208 */
[----:B------:R3:W4:Y:S02]  /*0170*/  LDG.E.EL R5, desc[UR4][R4.64] ;  /* 0x0000000404057981 */ /* 0x000724000c2e1900 */
[----:B0-----:R-:W-:Y:S02]  /*0180*/  IMAD.WIDE R10, R13, 0x4, R10 ;  /* 0x000000040d0a7825 */ /* 0x001fe400078e020a */
[----:B------:R-:W5:Y:S02]  /*0190*/  LDG.E.EL R8, desc[UR4][R8.64] ;  /* 0x0000000408087981 */ /* 0x000f64000c2e1900 */
[C---:B-1----:R-:W-:Y:S02]  /*01a0*/  IMAD.WIDE R2, R0.reuse, 0x4, R2 ;  /* 0x0000000400027825 */ /* 0x042fe400078e0202 */
[----:B------:R-:W5:Y:S04]  /*01b0*/  LDG.E.EL R11, desc[UR4][R10.64] ;  /* 0x000000040a0b7981 */ /* 0x000f68000c2e1900 */
[----:B------:R0:W4:Y:S01]  /*01c0*/  LDG.E R12, desc[UR4][R2.64] ;  /* 0x00000004020c7981 */ /* 0x000122000c1e1900 */
[----:B---3--:R-:W-:Y:S01]  /*01d0*/  HFMA2.MMA R4, -RZ, RZ, 1.625, 0 ;  /* 0x3e800000ff047435 */ /* 0x008fe200000001ff */
[----:B0-----:R-:W0:Y:S02]  /*01e0*/  LDC.64 R2, c[0x0][0x238] ;  /* 0x00008e00ff027b82 */ /* 0x001e240000000a00 */
[----:B0-----:R-:W-:-:S04]  /*01f0*/  IMAD.WIDE R2, R0, 0x4, R2 ;  /* 0x0000000400027825 */ /* 0x001fc800078e0202 */
[----:B--2---:R-:W-:-:S04]  /*0200*/  FADD R6, R6, 9.9999997473787516356e-06 ;  /* 0x3727c5ac06067421 */ /* 0x004fc80000000000 */
[----:B------:R-:W0:Y:S02]  /*0210*/  MUFU.SQRT R7, R6 ;  /* 0x0000000600077308 */ /* 0x000e240000002000 */
[C---:B0-----:R-:W-:Y:S02]  /*0220*/  FSETP.GT.AND P0, PT, R7.reuse, 8.50705917302346158658e+37, PT ;  /* 0x7e8000000700780b */ /* 0x041fe40003f04000 */
[----:B------:R-:W-:-:S11]  /*0230*/  FSETP.GEU.AND P1, PT, R7, 1.175494350822287508e-38, PT ;  /* 0x008000000700780b */ /* 0x000fd60003f2e000 */
[----:B------:R-:W-:-:S04]  /*0240*/  @P0 FMUL R7, R7, 0.25 ;  /* 0x3e80000007070820 */ /* 0x000fc80000400000 */
[----:B------:R-:W-:-:S06]  /*0250*/  @!P1 FMUL R7, R7, 16777216 ;  /* 0x4b80000007079820 */ /* 0x000fcc0000400000 */
[----:B------:R-:W0:Y:S01]  /*0260*/  MUFU.RCP R7, R7 ;  /* 0x0000000700077308 */ /* 0x000e220000001000 */
[----:B------:R-:W-:Y:S01]  /*0270*/  FSEL R4, R4, 1, P0 ;  /* 0x3f80000004047808 */ /* 0x000fe20000000000 */
[----:B----4-:R-:W-:-:S04]  /*0280*/  FADD R5, R12, -R5 ;  /* 0x800000050c057221 */ /* 0x010fc80000000000 */
[----:B------:R-:W-:-:S04]  /*0290*/  @!P1 FMUL R4, R4, 16777216 ;  /* 0x4b80000004049820 */ /* 0x000fc80000400000 */
[----:B0-----:R-:W-:-:S04]  /*02a0*/  FMUL R4, R7, R4 ;  /* 0x0000000407047220 */ /* 0x001fc80000400000 */
[----:B------:R-:W-:-:S04]  /*02b0*/  FMUL R4, R5, R4 ;  /* 0x0000000405047220 */ /* 0x000fc80000400000 */
[----:B-----5:R-:W-:-:S05]  /*02c0*/  FFMA R4, R8, R4, R11 ;  /* 0x0000000408047223 */ /* 0x020fca000000000b */
[----:B------:R-:W-:-:S04]  /*02d0*/  FSETP.GEU.AND P0, PT, R4, RZ, PT ;  /* 0x000000ff0400720b */ /* 0x000fc80003f0e000 */
[----:B------:R-:W-:-:S05]  /*02e0*/  FSEL R5, R4, RZ, P0 ;  /* 0x000000ff04057208 */ /* 0x000fca0000000000 */
[----:B------:R-:W-:Y:S01]  /*02f0*/  STG.E desc[UR4][R2.64], R5 ;  /* 0x0000000502007986 */ /* 0x000fe2000c101904 */
[----:B------:R-:W-:Y:S05]  /*0300*/  EXIT ;  /* 0x000000000000794d */ /* 0x000fea0003800000 */
.L_x_0:
[----:B------:R-:W-:-:S00]  /*0310*/  BRA `(.L_x_0) ;  /* 0xfffffffc00fc7947 */ /* 0x000fc0000383ffff */
[----:B------:R-:W-:-:S00]  /*0320*/  NOP ;  /* 0x0000000000007918 */ /* 0x000fc00000000000 */
        /* <DEDUP_REMOVED lines=13> */
.L_x_1:


//--------------------- .nv.global.init           --------------------------
	.section	.nv.global.init,"aw",@progbits
.nv.global.init:
	.type		_$_str,@object
	.size		_$_str,(_$_str_$_2 - _$_str)
_$_str:
        /*0000*/ 	.byte	0x5f, 0x5f, 0x43, 0x55, 0x44, 0x41, 0x5f, 0x46, 0x54, 0x5a, 0x00
	.type		_$_str_$_2,@object
	.size		_$_str_$_2,(.L_1 - _$_str_$_2)
_$_str_$_2:
        /*000b*/ 	.byte	0x5f, 0x5f, 0x43, 0x55, 0x44, 0x41, 0x5f, 0x50, 0x52, 0x45, 0x43, 0x5f, 0x53, 0x51, 0x52, 0x54
        /*001b*/ 	.byte	0x00
.L_1:


//--------------------- .nv.constant0.triton_poi_fused__native_batch_norm_legit_no_training_relu_12 --------------------------
	.section	.nv.constant0.triton_poi_fused__native_batch_norm_legit_no_training_relu_12,"a",@progbits
	.sectionflags	@""
	.align	4
.nv.constant0.triton_poi_fused__native_batch_norm_legit_no_training_relu_12:
	.zero		580
